//
// Generated by NVIDIA NVVM Compiler
//
// Compiler Build ID: CL-36424714
// Cuda compilation tools, release 13.0, V13.0.88
// Based on NVVM 20.0.0
//

.version 9.0
.target sm_100
.address_size 64

	// .globl	_Z9reductionPfS_j
// _ZZ9reductionPfS_jE5sdata has been demoted

.visible .entry _Z9reductionPfS_j(
	.param .u64 .ptr .align 1 _Z9reductionPfS_j_param_0,
	.param .u64 .ptr .align 1 _Z9reductionPfS_j_param_1,
	.param .u32 _Z9reductionPfS_j_param_2
)
{
	.reg .pred 	%p<13>;
	.reg .b32 	%r<12>;
	.reg .b32 	%f<34>;
	.reg .b64 	%rd<11>;
	// demoted variable
	.shared .align 4 .b8 _ZZ9reductionPfS_jE5sdata[4096];
	ld.param.u64 	%rd2, [_Z9reductionPfS_j_param_0];
	ld.param.u64 	%rd3, [_Z9reductionPfS_j_param_1];
	ld.param.u32 	%r6, [_Z9reductionPfS_j_param_2];
	cvta.to.global.u64 	%rd1, %rd3;
	mov.u32 	%r1, %tid.x;
	mov.u32 	%r2, %ctaid.x;
	shl.b32 	%r7, %r2, 10;
	or.b32  	%r3, %r7, %r1;
	setp.ge.u32 	%p1, %r3, %r6;
	shl.b32 	%r8, %r1, 2;
	mov.u32 	%r9, _ZZ9reductionPfS_jE5sdata;
	add.s32 	%r4, %r9, %r8;
	@%p1 bra 	$L__BB0_2;
	mul.wide.u32 	%rd4, %r3, 4;
	add.s64 	%rd5, %rd1, %rd4;
	ld.global.f32 	%f1, [%rd5];
	st.shared.f32 	[%r4], %f1;
	bra.uni 	$L__BB0_3;
$L__BB0_2:
	mov.b32 	%r10, 0;
	st.shared.u32 	[%r4], %r10;
$L__BB0_3:
	add.s32 	%r5, %r3, 512;
	setp.ge.u32 	%p2, %r5, %r6;
	@%p2 bra 	$L__BB0_5;
	mul.wide.u32 	%rd6, %r5, 4;
	add.s64 	%rd7, %rd1, %rd6;
	ld.global.f32 	%f2, [%rd7];
	st.shared.f32 	[%r4+2048], %f2;
	bra.uni 	$L__BB0_6;
$L__BB0_5:
	mov.b32 	%r11, 0;
	st.shared.u32 	[%r4+2048], %r11;
$L__BB0_6:
	bar.sync 	0;
	setp.gt.u32 	%p3, %r1, 511;
	@%p3 bra 	$L__BB0_8;
	ld.shared.f32 	%f3, [%r4+2048];
	ld.shared.f32 	%f4, [%r4];
	add.f32 	%f5, %f3, %f4;
	st.shared.f32 	[%r4], %f5;
$L__BB0_8:
	bar.sync 	0;
	setp.gt.u32 	%p4, %r1, 255;
	@%p4 bra 	$L__BB0_10;
	ld.shared.f32 	%f6, [%r4+1024];
	ld.shared.f32 	%f7, [%r4];
	add.f32 	%f8, %f6, %f7;
	st.shared.f32 	[%r4], %f8;
$L__BB0_10:
	bar.sync 	0;
	setp.gt.u32 	%p5, %r1, 127;
	@%p5 bra 	$L__BB0_12;
	ld.shared.f32 	%f9, [%r4+512];
	ld.shared.f32 	%f10, [%r4];
	add.f32 	%f11, %f9, %f10;
	st.shared.f32 	[%r4], %f11;
$L__BB0_12:
	bar.sync 	0;
	setp.gt.u32 	%p6, %r1, 63;
	@%p6 bra 	$L__BB0_14;
	ld.shared.f32 	%f12, [%r4+256];
	ld.shared.f32 	%f13, [%r4];
	add.f32 	%f14, %f12, %f13;
	st.shared.f32 	[%r4], %f14;
$L__BB0_14:
	bar.sync 	0;
	setp.gt.u32 	%p7, %r1, 31;
	@%p7 bra 	$L__BB0_16;
	ld.shared.f32 	%f15, [%r4+128];
	ld.shared.f32 	%f16, [%r4];
	add.f32 	%f17, %f15, %f16;
	st.shared.f32 	[%r4], %f17;
$L__BB0_16:
	bar.sync 	0;
	setp.gt.u32 	%p8, %r1, 15;
	@%p8 bra 	$L__BB0_18;
	ld.shared.f32 	%f18, [%r4+64];
	ld.shared.f32 	%f19, [%r4];
	add.f32 	%f20, %f18, %f19;
	st.shared.f32 	[%r4], %f20;
$L__BB0_18:
	bar.sync 	0;
	setp.gt.u32 	%p9, %r1, 7;
	@%p9 bra 	$L__BB0_20;
	ld.shared.f32 	%f21, [%r4+32];
	ld.shared.f32 	%f22, [%r4];
	add.f32 	%f23, %f21, %f22;
	st.shared.f32 	[%r4], %f23;
$L__BB0_20:
	bar.sync 	0;
	setp.gt.u32 	%p10, %r1, 3;
	@%p10 bra 	$L__BB0_22;
	ld.shared.f32 	%f24, [%r4+16];
	ld.shared.f32 	%f25, [%r4];
	add.f32 	%f26, %f24, %f25;
	st.shared.f32 	[%r4], %f26;
$L__BB0_22:
	bar.sync 	0;
	setp.gt.u32 	%p11, %r1, 1;
	@%p11 bra 	$L__BB0_24;
	ld.shared.f32 	%f27, [%r4+8];
	ld.shared.f32 	%f28, [%r4];
	add.f32 	%f29, %f27, %f28;
	st.shared.f32 	[%r4], %f29;
$L__BB0_24:
	bar.sync 	0;
	setp.ne.s32 	%p12, %r1, 0;
	@%p12 bra 	$L__BB0_26;
	ld.shared.f32 	%f30, [_ZZ9reductionPfS_jE5sdata+4];
	ld.shared.f32 	%f31, [%r4];
	add.f32 	%f32, %f30, %f31;
	st.shared.f32 	[%r4], %f32;
	ld.shared.f32 	%f33, [_ZZ9reductionPfS_jE5sdata];
	cvta.to.global.u64 	%rd8, %rd2;
	mul.wide.u32 	%rd9, %r2, 4;
	add.s64 	%rd10, %rd8, %rd9;
	st.global.f32 	[%rd10], %f33;
$L__BB0_26:
	ret;

}


// ===== COMPILED SASS (sm_100) =====

	.target	sm_100

	.elftype	@"ET_EXEC"


//--------------------- .note.nv.tkinfo           --------------------------
	.section	.note.nv.tkinfo,"",@"SHT_NOTE"
	.sectionflags	@"SHF_NOTE_NV_TKINFO"
	.tkinfo
        /*0018*/ 	.word	0x00000002
        /*0030*/ 	.string	""
        /*0030*/ 	.string	"ptxas"
        /*0030*/ 	.string	"Cuda compilation tools, release 13.0, V13.0.88"
        /*0030*/ 	.string	"Build cuda_13.0.r13.0/compiler.36424714_0"
        /*0030*/ 	.string	"-arch sm_100 -m 64 "



//--------------------- .note.nv.cuinfo           --------------------------
	.section	.note.nv.cuinfo,"",@"SHT_NOTE"
	.sectionflags	@"SHF_NOTE_NV_CUINFO"
        /*0018*/ 	.short	0x0002
        /*001a*/ 	.short	0x0064
        /*001c*/ 	.short	0x0082
	.zero		2


//--------------------- .nv.info                  --------------------------
	.section	.nv.info,"",@"SHT_CUDA_INFO"
	.align	4


	//----- nvinfo : EIATTR_REGCOUNT
	.align		4
        /*0000*/ 	.byte	0x04, 0x2f
        /*0002*/ 	.short	(.L_1 - .L_0)
	.align		4
.L_0:
        /*0004*/ 	.word	index@(_Z9reductionPfS_j)
        /*0008*/ 	.word	0x0000000b


	//----- nvinfo : EIATTR_FRAME_SIZE
	.align		4
.L_1:
        /*000c*/ 	.byte	0x04, 0x11
        /*000e*/ 	.short	(.L_3 - .L_2)
	.align		4
.L_2:
        /*0010*/ 	.word	index@(_Z9reductionPfS_j)
        /*0014*/ 	.word	0x00000000


	//----- nvinfo : EIATTR_MIN_STACK_SIZE
	.align		4
.L_3:
        /*0018*/ 	.byte	0x04, 0x12
        /*001a*/ 	.short	(.L_5 - .L_4)
	.align		4
.L_4:
        /*001c*/ 	.word	index@(_Z9reductionPfS_j)
        /*0020*/ 	.word	0x00000000
.L_5:


//--------------------- .nv.compat                --------------------------
	.section	.nv.compat,"",@"SHT_CUDA_COMPAT_INFO"
	.align	4
        /*0000*/ 	.byte	0x02, 0x09, 0x00, 0x00, 0x02, 0x02, 0x01, 0x00, 0x02, 0x05, 0x05, 0x00, 0x03, 0x07, 0x01, 0x01
        /*0010*/ 	.byte	0x02, 0x03, 0x00, 0x00, 0x02, 0x06, 0x01, 0x00, 0x04, 0x0b, 0x08, 0x00, 0x09, 0x00, 0x00, 0x00
        /*0020*/ 	.byte	0x00, 0x00, 0x00, 0x00


//--------------------- .nv.info._Z9reductionPfS_j --------------------------
	.section	.nv.info._Z9reductionPfS_j,"",@"SHT_CUDA_INFO"
	.sectionflags	@""
	.align	4


	//----- nvinfo : EIATTR_CUDA_API_VERSION
	.align		4
        /*0000*/ 	.byte	0x04, 0x37
        /*0002*/ 	.short	(.L_7 - .L_6)
.L_6:
        /*0004*/ 	.word	0x00000082


	//----- nvinfo : EIATTR_KPARAM_INFO
	.align		4
.L_7:
        /*0008*/ 	.byte	0x04, 0x17
        /*000a*/ 	.short	(.L_9 - .L_8)
.L_8:
        /*000c*/ 	.word	0x00000000
        /*0010*/ 	.short	0x0002
        /*0012*/ 	.short	0x0010
        /*0014*/ 	.byte	0x00, 0xf0, 0x11, 0x00


	//----- nvinfo : EIATTR_KPARAM_INFO
	.align		4
.L_9:
        /*0018*/ 	.byte	0x04, 0x17
        /*001a*/ 	.short	(.L_11 - .L_10)
.L_10:
        /*001c*/ 	.word	0x00000000
        /*0020*/ 	.short	0x0001
        /*0022*/ 	.short	0x0008
        /*0024*/ 	.byte	0x00, 0xf5, 0x21, 0x00


	//----- nvinfo : EIATTR_KPARAM_INFO
	.align		4
.L_11:
        /*0028*/ 	.byte	0x04, 0x17
        /*002a*/ 	.short	(.L_13 - .L_12)
.L_12:
        /*002c*/ 	.word	0x00000000
        /*0030*/ 	.short	0x0000
        /*0032*/ 	.short	0x0000
        /*0034*/ 	.byte	0x00, 0xf5, 0x21, 0x00


	//----- nvinfo : EIATTR_SPARSE_MMA_MASK
	.align		4
.L_13:
        /*0038*/ 	.byte	0x03, 0x50
        /*003a*/ 	.short	0x0000


	//----- nvinfo : EIATTR_MAXREG_COUNT
	.align		4
        /*003c*/ 	.byte	0x03, 0x1b
        /*003e*/ 	.short	0x00ff


	//----- nvinfo : EIATTR_NUM_BARRIERS
	.align		4
        /*0040*/ 	.byte	0x02, 0x4c
        /*0042*/ 	.byte	0x01
	.zero		1


	//----- nvinfo : EIATTR_MERCURY_ISA_VERSION
	.align		4
        /*0044*/ 	.byte	0x03, 0x5f
        /*0046*/ 	.short	0x0101


	//----- nvinfo : EIATTR_VRC_CTA_INIT_COUNT
	.align		4
        /*0048*/ 	.byte	0x02, 0x4a
	.zero		1
	.zero		1


	//----- nvinfo : EIATTR_EXIT_INSTR_OFFSETS
	.align		4
        /*004c*/ 	.byte	0x04, 0x1c
        /*004e*/ 	.short	(.L_15 - .L_14)


	//   ....[0]....
.L_14:
        /*0050*/ 	.word	0x00000540


	//   ....[1]....
        /*0054*/ 	.word	0x000005d0


	//----- nvinfo : EIATTR_CRS_STACK_SIZE
	.align		4
.L_15:
        /*0058*/ 	.byte	0x04, 0x1e
        /*005a*/ 	.short	(.L_17 - .L_16)
.L_16:
        /*005c*/ 	.word	0x00000000


	//----- nvinfo : EIATTR_CBANK_PARAM_SIZE
	.align		4
.L_17:
        /*0060*/ 	.byte	0x03, 0x19
        /*0062*/ 	.short	0x0014


	//----- nvinfo : EIATTR_PARAM_CBANK
	.align		4
        /*0064*/ 	.byte	0x04, 0x0a
        /*0066*/ 	.short	(.L_19 - .L_18)
	.align		4
.L_18:
        /*0068*/ 	.word	index@(.nv.constant0._Z9reductionPfS_j)
        /*006c*/ 	.short	0x0380
        /*006e*/ 	.short	0x0014


	//----- nvinfo : EIATTR_SW_WAR
	.align		4
.L_19:
        /*0070*/ 	.byte	0x04, 0x36
        /*0072*/ 	.short	(.L_21 - .L_20)
.L_20:
        /*0074*/ 	.word	0x00000008
.L_21:


//--------------------- .nv.callgraph             --------------------------
	.section	.nv.callgraph,"",@"SHT_CUDA_CALLGRAPH"
	.align	4
	.sectionentsize	8
	.align		4
        /*0000*/ 	.word	0x00000000
	.align		4
        /*0004*/ 	.word	0xffffffff
	.align		4
        /*0008*/ 	.word	0x00000000
	.align		4
        /*000c*/ 	.word	0xfffffffe
	.align		4
        /*0010*/ 	.word	0x00000000
	.align		4
        /*0014*/ 	.word	0xfffffffd
	.align		4
        /*0018*/ 	.word	0x00000000
	.align		4
        /*001c*/ 	.word	0xfffffffc


//--------------------- .text._Z9reductionPfS_j   --------------------------
	.section	.text._Z9reductionPfS_j,"ax",@progbits
	.align	128
        .global         _Z9reductionPfS_j
        .type           _Z9reductionPfS_j,@function
        .size           _Z9reductionPfS_j,(.L_x_4 - _Z9reductionPfS_j)
        .other          _Z9reductionPfS_j,@"STO_CUDA_ENTRY STV_DEFAULT"
_Z9reductionPfS_j:
.text._Z9reductionPfS_j:
[----:B------:R-:W-:Y:S01]  /*0000*/  LDC R1, c[0x0][0x37c] ;  /* 0x0000df00ff017b82 */ /* 0x000fe20000000800 */
[----:B------:R-:W0:Y:S01]  /*0010*/  S2R R0, SR_CTAID.X ;  /* 0x0000000000007919 */ /* 0x000e220000002500 */
[----:B------:R-:W1:Y:S01]  /*0020*/  LDCU UR8, c[0x0][0x390] ;  /* 0x00007200ff0877ac */ /* 0x000e620008000800 */
[----:B------:R-:W2:Y:S01]  /*0030*/  S2R R2, SR_TID.X ;  /* 0x0000000000027919 */ /* 0x000ea20000002100 */
[----:B------:R-:W3:Y:S01]  /*0040*/  LDCU.64 UR6, c[0x0][0x358] ;  /* 0x00006b00ff0677ac */ /* 0x000ee20008000a00 */
[----:B0-----:R-:W-:-:S05]  /*0050*/  IMAD.SHL.U32 R3, R0, 0x400, RZ ;  /* 0x0000040000037824 */ /* 0x001fca00078e00ff */
[----:B--2---:R-:W-:-:S04]  /*0060*/  LOP3.LUT R7, R3, R2, RZ, 0xfc, !PT ;  /* 0x0000000203077212 */ /* 0x004fc800078efcff */
[----:B-1----:R-:W-:-:S13]  /*0070*/  ISETP.GE.U32.AND P0, PT, R7, UR8, PT ;  /* 0x0000000807007c0c */ /* 0x002fda000bf06070 */
[----:B------:R-:W0:Y:S02]  /*0080*/  @!P0 LDC.64 R4, c[0x0][0x388] ;  /* 0x0000e200ff048b82 */ /* 0x000e240000000a00 */
[----:B0-----:R-:W-:-:S06]  /*0090*/  @!P0 IMAD.WIDE.U32 R4, R7, 0x4, R4 ;  /* 0x0000000407048825 */ /* 0x001fcc00078e0004 */
[----:B---3--:R-:W2:Y:S01]  /*00a0*/  @!P0 LDG.E R4, desc[UR6][R4.64] ;  /* 0x0000000604048981 */ /* 0x008ea2000c1e1900 */
[----:B------:R-:W0:Y:S01]  /*00b0*/  S2UR UR5, SR_CgaCtaId ;  /* 0x00000000000579c3 */ /* 0x000e220000008800 */
[----:B------:R-:W-:Y:S01]  /*00c0*/  UMOV UR4, 0x400 ;  /* 0x0000040000047882 */ /* 0x000fe20000000000 */
[----:B------:R-:W-:Y:S01]  /*00d0*/  IADD3 R7, PT, PT, R7, 0x200, RZ ;  /* 0x0000020007077810 */ /* 0x000fe20007ffe0ff */
[----:B------:R-:W-:Y:S01]  /*00e0*/  BSSY.RECONVERGENT B0, `(.L_x_0) ;  /* 0x000000d000007945 */ /* 0x000fe20003800200 */
[----:B0-----:R-:W-:-:S06]  /*00f0*/  ULEA UR4, UR5, UR4, 0x18 ;  /* 0x0000000405047291 */ /* 0x001fcc000f8ec0ff */
[----:B------:R-:W-:-:S05]  /*0100*/  LEA R3, R2, UR4, 0x2 ;  /* 0x0000000402037c11 */ /* 0x000fca000f8e10ff */
[----:B--2---:R0:W-:Y:S04]  /*0110*/  @!P0 STS [R3], R4 ;  /* 0x0000000403008388 */ /* 0x0041e80000000800 */
[----:B------:R0:W-:Y:S01]  /*0120*/  @P0 STS [R3], RZ ;  /* 0x000000ff03000388 */ /* 0x0001e20000000800 */
[----:B------:R-:W-:-:S13]  /*0130*/  ISETP.GE.U32.AND P0, PT, R7, UR8, PT ;  /* 0x0000000807007c0c */ /* 0x000fda000bf06070 */
[----:B0-----:R-:W-:Y:S05]  /*0140*/  @P0 BRA `(.L_x_1) ;  /* 0x0000000000140947 */ /* 0x001fea0003800000 */
[----:B------:R-:W0:Y:S02]  /*0150*/  LDC.64 R4, c[0x0][0x388] ;  /* 0x0000e200ff047b82 */ /* 0x000e240000000a00 */
[----:B0-----:R-:W-:-:S06]  /*0160*/  IMAD.WIDE.U32 R4, R7, 0x4, R4 ;  /* 0x0000000407047825 */ /* 0x001fcc00078e0004 */
[----:B------:R-:W2:Y:S04]  /*0170*/  LDG.E R4, desc[UR6][R4.64] ;  /* 0x0000000604047981 */ /* 0x000ea8000c1e1900 */
[----:B--2---:R1:W-:Y:S01]  /*0180*/  STS [R3+0x800], R4 ;  /* 0x0008000403007388 */ /* 0x0043e20000000800 */
[----:B------:R-:W-:Y:S05]  /*0190*/  BRA `(.L_x_2) ;  /* 0x0000000000047947 */ /* 0x000fea0003800000 */
.L_x_1:
[----:B------:R0:W-:Y:S02]  /*01a0*/  STS [R3+0x800], RZ ;  /* 0x000800ff03007388 */ /* 0x0001e40000000800 */
.L_x_2:
[----:B------:R-:W-:Y:S05]  /*01b0*/  BSYNC.RECONVERGENT B0 ;  /* 0x0000000000007941 */ /* 0x000fea0003800200 */
.L_x_0:
[----:B------:R-:W-:Y:S01]  /*01c0*/  BAR.SYNC.DEFER_BLOCKING 0x0 ;  /* 0x0000000000007b1d */ /* 0x000fe20000010000 */
[C---:B------:R-:W-:Y:S02]  /*01d0*/  ISETP.GT.U32.AND P0, PT, R2.reuse, 0x1ff, PT ;  /* 0x000001ff0200780c */ /* 0x040fe40003f04070 */
[----:B------:R-:W-:-:S11]  /*01e0*/  ISETP.GT.U32.AND P1, PT, R2, 0xff, PT ;  /* 0x000000ff0200780c */ /* 0x000fd60003f24070 */
[----:B-1----:R-:W-:Y:S04]  /*01f0*/  @!P0 LDS R4, [R3+0x800] ;  /* 0x0008000003048984 */ /* 0x002fe80000000800 */
[----:B------:R-:W1:Y:S02]  /*0200*/  @!P0 LDS R5, [R3] ;  /* 0x0000000003058984 */ /* 0x000e640000000800 */
[----:B-1----:R-:W-:-:S05]  /*0210*/  @!P0 FADD R4, R4, R5 ;  /* 0x0000000504048221 */ /* 0x002fca0000000000 */
[----:B------:R-:W-:Y:S01]  /*0220*/  @!P0 STS [R3], R4 ;  /* 0x0000000403008388 */ /* 0x000fe20000000800 */
[----:B------:R-:W-:Y:S01]  /*0230*/  BAR.SYNC.DEFER_BLOCKING 0x0 ;  /* 0x0000000000007b1d */ /* 0x000fe20000010000 */
[----:B------:R-:W-:-:S05]  /*0240*/  ISETP.GT.U32.AND P0, PT, R2, 0x7f, PT ;  /* 0x0000007f0200780c */ /* 0x000fca0003f04070 */
[----:B------:R-:W-:Y:S04]  /*0250*/  @!P1 LDS R5, [R3+0x400] ;  /* 0x0004000003059984 */ /* 0x000fe80000000800 */
        /* <DEDUP_REMOVED lines=40> */
[----:B------:R-:W-:-:S05]  /*04e0*/  ISETP.NE.AND P1, PT, R2, RZ, PT ;  /* 0x000000ff0200720c */ /* 0x000fca0003f25270 */
[----:B------:R-:W-:Y:S04]  /*04f0*/  @!P0 LDS R5, [R3+0x8] ;  /* 0x0000080003058984 */ /* 0x000fe80000000800 */
[----:B------:R-:W1:Y:S02]  /*0500*/  @!P0 LDS R8, [R3] ;  /* 0x0000000003088984 */ /* 0x000e640000000800 */
[----:B-1----:R-:W-:-:S05]  /*0510*/  @!P0 FADD R8, R5, R8 ;  /* 0x0000000805088221 */ /* 0x002fca0000000000 */
[----:B------:R1:W-:Y:S01]  /*0520*/  @!P0 STS [R3], R8 ;  /* 0x0000000803008388 */ /* 0x0003e20000000800 */
[----:B------:R-:W-:Y:S06]  /*0530*/  BAR.SYNC.DEFER_BLOCKING 0x0 ;  /* 0x0000000000007b1d */ /* 0x000fec0000010000 */
[----:B------:R-:W-:Y:S05]  /*0540*/  @P1 EXIT ;  /* 0x000000000000194d */ /* 0x000fea0003800000 */
[----:B------:R-:W-:Y:S04]  /*0550*/  LDS R2, [UR4+0x4] ;  /* 0x00000404ff027984 */ /* 0x000fe80008000800 */
[----:B------:R-:W2:Y:S02]  /*0560*/  LDS R5, [R3] ;  /* 0x0000000003057984 */ /* 0x000ea40000000800 */
[----:B--2---:R-:W-:Y:S02]  /*0570*/  FADD R2, R2, R5 ;  /* 0x0000000502027221 */ /* 0x004fe40000000000 */
[----:B------:R-:W2:Y:S03]  /*0580*/  LDC.64 R4, c[0x0][0x380] ;  /* 0x0000e000ff047b82 */ /* 0x000ea60000000a00 */
[----:B------:R-:W-:Y:S04]  /*0590*/  STS [R3], R2 ;  /* 0x0000000203007388 */ /* 0x000fe80000000800 */
[----:B------:R-:W3:Y:S01]  /*05a0*/  LDS R7, [UR4] ;  /* 0x00000004ff077984 */ /* 0x000ee20008000800 */
[----:B--2---:R-:W-:-:S05]  /*05b0*/  IMAD.WIDE.U32 R4, R0, 0x4, R4 ;  /* 0x0000000400047825 */ /* 0x004fca00078e0004 */
[----:B---3--:R-:W-:Y:S01]  /*05c0*/  STG.E desc[UR6][R4.64], R7 ;  /* 0x0000000704007986 */ /* 0x008fe2000c101906 */
[----:B------:R-:W-:Y:S05]  /*05d0*/  EXIT ;  /* 0x000000000000794d */ /* 0x000fea0003800000 */
.L_x_3:
[----:B------:R-:W-:-:S00]  /*05e0*/  BRA `(.L_x_3) ;  /* 0xfffffffc00fc7947 */ /* 0x000fc0000383ffff */
[----:B------:R-:W-:-:S00]  /*05f0*/  NOP ;  /* 0x0000000000007918 */ /* 0x000fc00000000000 */
        /* <DEDUP_REMOVED lines=8> */
.L_x_4:


//--------------------- .nv.shared._Z9reductionPfS_j --------------------------
	.section	.nv.shared._Z9reductionPfS_j,"aw",@nobits
	.sectionflags	@""
	.align	4
.nv.shared._Z9reductionPfS_j:
	.zero		5120


//--------------------- .nv.shared.reserved.0     --------------------------
	.section	.nv.shared.reserved.0,"aw",@nobits
	.weak		__nv_reservedSMEM_offset_0_alias
	.size		__nv_reservedSMEM_offset_0_alias, 0, 64
	.other		__nv_reservedSMEM_offset_0_alias,@"STO_CUDA_RESERVED_SHARED STV_DEFAULT"
__nv_reservedSMEM_offset_0_alias:
	.zero		0
	.zero		64


//--------------------- .nv.constant0._Z9reductionPfS_j --------------------------
	.section	.nv.constant0._Z9reductionPfS_j,"a",@progbits
	.sectionflags	@""
	.align	4
.nv.constant0._Z9reductionPfS_j:
	.zero		916


//--------------------- SYMBOLS --------------------------

	.type		.nv.reservedSmem.offset0,@object
	.size		.nv.reservedSmem.offset0,0x4
	.type		.nv.reservedSmem.cap,@object
	.size		.nv.reservedSmem.cap,0x4
